//
// Generated by NVIDIA NVVM Compiler
//
// Compiler Build ID: CL-36424714
// Cuda compilation tools, release 13.0, V13.0.88
// Based on NVVM 20.0.0
//

.version 9.0
.target sm_100
.address_size 64

	// .globl	_Z14solveIterationPiS_i
// _ZZ14solveIterationPiS_iE10cellsBlock has been demoted

.visible .entry _Z14solveIterationPiS_i(
	.param .u64 .ptr .align 1 _Z14solveIterationPiS_i_param_0,
	.param .u64 .ptr .align 1 _Z14solveIterationPiS_i_param_1,
	.param .u32 _Z14solveIterationPiS_i_param_2
)
{
	.reg .pred 	%p<84>;
	.reg .b32 	%r<267>;
	.reg .b64 	%rd<19>;
	// demoted variable
	.shared .align 4 .b8 _ZZ14solveIterationPiS_iE10cellsBlock[4000];
	ld.param.u64 	%rd4, [_Z14solveIterationPiS_i_param_0];
	ld.param.u64 	%rd3, [_Z14solveIterationPiS_i_param_1];
	ld.param.u32 	%r123, [_Z14solveIterationPiS_i_param_2];
	cvta.to.global.u64 	%rd1, %rd4;
	mov.u32 	%r124, %ctaid.x;
	mov.u32 	%r125, %ntid.x;
	mov.u32 	%r1, %tid.x;
	mad.lo.s32 	%r126, %r124, %r125, %r1;
	mov.u32 	%r127, %ctaid.y;
	mov.u32 	%r128, %ntid.y;
	mov.u32 	%r2, %tid.y;
	mad.lo.s32 	%r3, %r127, %r128, %r2;
	mov.u32 	%r129, %ctaid.z;
	mov.u32 	%r130, %ntid.z;
	mul.lo.s32 	%r4, %r129, %r130;
	mov.u32 	%r5, %tid.z;
	add.s32 	%r6, %r4, %r5;
	mul.lo.s32 	%r7, %r123, %r126;
	mul.lo.s32 	%r8, %r7, %r123;
	mul.lo.s32 	%r9, %r123, %r3;
	add.s32 	%r131, %r8, %r9;
	add.s32 	%r10, %r131, %r6;
	mul.wide.s32 	%rd5, %r10, 4;
	add.s64 	%rd2, %rd1, %rd5;
	ld.global.u32 	%r132, [%rd2];
	mov.u32 	%r133, _ZZ14solveIterationPiS_iE10cellsBlock;
	mad.lo.s32 	%r11, %r1, 400, %r133;
	mul.lo.s32 	%r134, %r2, 40;
	add.s32 	%r135, %r11, %r134;
	add.s32 	%r12, %r135, 400;
	shl.b32 	%r136, %r5, 2;
	add.s32 	%r137, %r12, %r136;
	add.s32 	%r13, %r5, 1;
	add.s32 	%r14, %r137, 40;
	st.shared.u32 	[%r137+44], %r132;
	setp.ne.s32 	%p1, %r1, 0;
	add.s32 	%r138, %r133, %r134;
	add.s32 	%r15, %r138, %r136;
	@%p1 bra 	$L__BB0_2;
	sub.s32 	%r139, %r7, %r123;
	add.s32 	%r140, %r9, %r6;
	mad.lo.s32 	%r141, %r139, %r123, %r140;
	mul.wide.s32 	%rd6, %r141, 4;
	add.s64 	%rd7, %rd1, %rd6;
	ld.global.u32 	%r142, [%rd7];
	st.shared.u32 	[%r15], %r142;
$L__BB0_2:
	setp.ne.s32 	%p2, %r2, 0;
	add.s32 	%r16, %r11, %r136;
	@%p2 bra 	$L__BB0_4;
	sub.s32 	%r144, %r9, %r123;
	add.s32 	%r145, %r144, %r6;
	add.s32 	%r146, %r145, %r8;
	mul.wide.s32 	%rd8, %r146, 4;
	add.s64 	%rd9, %rd1, %rd8;
	ld.global.u32 	%r147, [%rd9];
	st.shared.u32 	[%r16], %r147;
$L__BB0_4:
	setp.ne.s32 	%p3, %r5, 0;
	@%p3 bra 	$L__BB0_6;
	ld.global.u32 	%r148, [%rd2+-4];
	st.shared.u32 	[%r12+-400], %r148;
$L__BB0_6:
	setp.ne.s32 	%p4, %r1, 7;
	@%p4 bra 	$L__BB0_8;
	add.s32 	%r149, %r7, %r123;
	add.s32 	%r150, %r9, %r6;
	mad.lo.s32 	%r151, %r149, %r123, %r150;
	mul.wide.s32 	%rd10, %r151, 4;
	add.s64 	%rd11, %rd1, %rd10;
	ld.global.u32 	%r152, [%rd11];
	st.shared.u32 	[%r15+3600], %r152;
$L__BB0_8:
	setp.ne.s32 	%p5, %r2, 7;
	@%p5 bra 	$L__BB0_10;
	mul.wide.s32 	%rd12, %r123, 4;
	add.s64 	%rd13, %rd2, %rd12;
	ld.global.u32 	%r153, [%rd13];
	st.shared.u32 	[%r16+360], %r153;
$L__BB0_10:
	setp.ne.s32 	%p6, %r5, 7;
	@%p6 bra 	$L__BB0_12;
	ld.global.u32 	%r154, [%rd2+4];
	st.shared.u32 	[%r12+-364], %r154;
$L__BB0_12:
	or.b32  	%r155, %r1, %r2;
	setp.ne.s32 	%p7, %r155, 0;
	add.s32 	%r17, %r133, %r136;
	@%p7 bra 	$L__BB0_14;
	sub.s32 	%r158, %r7, %r123;
	add.s32 	%r159, %r3, %r158;
	add.s32 	%r160, %r13, %r4;
	add.s32 	%r161, %r159, -1;
	mad.lo.s32 	%r162, %r161, %r123, %r160;
	mul.wide.s32 	%rd14, %r162, 4;
	add.s64 	%rd15, %rd1, %rd14;
	ld.global.u32 	%r163, [%rd15];
	st.shared.u32 	[%r17], %r163;
$L__BB0_14:
	setp.ne.s32 	%p8, %r1, 7;
	setp.ne.s32 	%p9, %r2, 0;
	or.pred  	%p10, %p8, %p9;
	@%p10 bra 	$L__BB0_16;
	ld.global.u32 	%r166, [%rd2+4];
	st.shared.u32 	[%r17+3600], %r166;
	bra.uni 	$L__BB0_20;
$L__BB0_16:
	setp.ne.s32 	%p11, %r2, 7;
	setp.ne.s32 	%p12, %r1, 7;
	or.pred  	%p13, %p12, %p11;
	@%p13 bra 	$L__BB0_18;
	ld.global.u32 	%r165, [%rd2+4];
	st.shared.u32 	[%r17], %r165;
	bra.uni 	$L__BB0_20;
$L__BB0_18:
	setp.ne.s32 	%p14, %r2, 7;
	setp.ne.s32 	%p15, %r1, 0;
	or.pred  	%p16, %p15, %p14;
	@%p16 bra 	$L__BB0_20;
	ld.global.u32 	%r164, [%rd2+4];
	st.shared.u32 	[%r17], %r164;
$L__BB0_20:
	bar.sync 	0;
	max.u32 	%r168, %r1, 1;
	add.s32 	%r250, %r168, -1;
	min.u32 	%r169, %r1, 6;
	add.s32 	%r19, %r169, 1;
	setp.gt.u32 	%p17, %r250, %r19;
	mov.b32 	%r261, 0;
	@%p17 bra 	$L__BB0_92;
	max.u32 	%r20, %r2, 1;
	add.s32 	%r21, %r20, -1;
	min.u32 	%r171, %r2, 6;
	add.s32 	%r22, %r171, 1;
	max.u32 	%r23, %r5, 1;
	add.s32 	%r24, %r23, -1;
	min.u32 	%r25, %r13, 7;
	add.s32 	%r26, %r25, 1;
	xor.b32  	%r172, %r22, 2;
	sub.s32 	%r173, %r172, %r20;
	sub.s32 	%r174, %r171, %r20;
	add.s32 	%r27, %r174, 2;
	and.b32  	%r28, %r173, 3;
	add.s32 	%r29, %r23, 1;
	add.s32 	%r30, %r23, 2;
	add.s32 	%r31, %r23, 3;
	add.s32 	%r32, %r23, 4;
	add.s32 	%r33, %r23, 5;
	add.s32 	%r34, %r20, 1;
	add.s32 	%r35, %r20, 2;
	neg.s32 	%r36, %r171;
	shl.b32 	%r175, %r23, 2;
	add.s32 	%r177, %r175, %r133;
	add.s32 	%r37, %r177, 76;
	mov.b32 	%r261, 0;
$L__BB0_22:
	mov.u32 	%r38, %r250;
	setp.gt.u32 	%p18, %r21, %r22;
	@%p18 bra 	$L__BB0_91;
	setp.eq.s32 	%p19, %r28, 0;
	mov.u32 	%r254, %r21;
	@%p19 bra 	$L__BB0_52;
	setp.gt.u32 	%p20, %r24, %r25;
	mov.u32 	%r179, _ZZ14solveIterationPiS_iE10cellsBlock;
	mad.lo.s32 	%r180, %r38, 400, %r179;
	mad.lo.s32 	%r40, %r20, 40, %r180;
	@%p20 bra 	$L__BB0_33;
	setp.eq.s32 	%p21, %r5, %r26;
	shl.b32 	%r181, %r23, 2;
	add.s32 	%r182, %r40, %r181;
	add.s32 	%r41, %r182, -40;
	ld.shared.u32 	%r183, [%r182+-44];
	add.s32 	%r261, %r183, %r261;
	@%p21 bra 	$L__BB0_33;
	setp.eq.s32 	%p22, %r23, %r25;
	ld.shared.u32 	%r184, [%r41];
	add.s32 	%r261, %r184, %r261;
	@%p22 bra 	$L__BB0_33;
	setp.eq.s32 	%p23, %r29, %r25;
	ld.shared.u32 	%r185, [%r41+4];
	add.s32 	%r261, %r185, %r261;
	@%p23 bra 	$L__BB0_33;
	setp.eq.s32 	%p24, %r30, %r25;
	ld.shared.u32 	%r186, [%r41+8];
	add.s32 	%r261, %r186, %r261;
	@%p24 bra 	$L__BB0_33;
	setp.eq.s32 	%p25, %r31, %r25;
	ld.shared.u32 	%r187, [%r41+12];
	add.s32 	%r261, %r187, %r261;
	@%p25 bra 	$L__BB0_33;
	setp.eq.s32 	%p26, %r32, %r25;
	ld.shared.u32 	%r188, [%r41+16];
	add.s32 	%r261, %r188, %r261;
	@%p26 bra 	$L__BB0_33;
	setp.eq.s32 	%p27, %r33, %r25;
	ld.shared.u32 	%r189, [%r41+20];
	add.s32 	%r261, %r189, %r261;
	@%p27 bra 	$L__BB0_33;
	ld.shared.u32 	%r190, [%r41+24];
	add.s32 	%r261, %r190, %r261;
$L__BB0_33:
	setp.eq.s32 	%p28, %r28, 1;
	mov.u32 	%r254, %r20;
	@%p28 bra 	$L__BB0_52;
	@%p20 bra 	$L__BB0_43;
	setp.eq.s32 	%p30, %r5, %r26;
	shl.b32 	%r191, %r23, 2;
	add.s32 	%r51, %r40, %r191;
	ld.shared.u32 	%r192, [%r51+-4];
	add.s32 	%r261, %r192, %r261;
	@%p30 bra 	$L__BB0_43;
	setp.eq.s32 	%p31, %r23, %r25;
	ld.shared.u32 	%r193, [%r51];
	add.s32 	%r261, %r193, %r261;
	@%p31 bra 	$L__BB0_43;
	setp.eq.s32 	%p32, %r29, %r25;
	ld.shared.u32 	%r194, [%r51+4];
	add.s32 	%r261, %r194, %r261;
	@%p32 bra 	$L__BB0_43;
	setp.eq.s32 	%p33, %r30, %r25;
	ld.shared.u32 	%r195, [%r51+8];
	add.s32 	%r261, %r195, %r261;
	@%p33 bra 	$L__BB0_43;
	setp.eq.s32 	%p34, %r31, %r25;
	ld.shared.u32 	%r196, [%r51+12];
	add.s32 	%r261, %r196, %r261;
	@%p34 bra 	$L__BB0_43;
	setp.eq.s32 	%p35, %r32, %r25;
	ld.shared.u32 	%r197, [%r51+16];
	add.s32 	%r261, %r197, %r261;
	@%p35 bra 	$L__BB0_43;
	setp.eq.s32 	%p36, %r33, %r25;
	ld.shared.u32 	%r198, [%r51+20];
	add.s32 	%r261, %r198, %r261;
	@%p36 bra 	$L__BB0_43;
	ld.shared.u32 	%r199, [%r51+24];
	add.s32 	%r261, %r199, %r261;
$L__BB0_43:
	setp.eq.s32 	%p37, %r28, 2;
	or.pred  	%p39, %p37, %p20;
	selp.b32 	%r254, %r34, %r35, %p37;
	@%p39 bra 	$L__BB0_52;
	setp.eq.s32 	%p40, %r5, %r26;
	shl.b32 	%r202, %r23, 2;
	add.s32 	%r203, %r40, %r202;
	add.s32 	%r62, %r203, 40;
	ld.shared.u32 	%r204, [%r203+36];
	add.s32 	%r261, %r204, %r261;
	mov.u32 	%r254, %r35;
	@%p40 bra 	$L__BB0_52;
	setp.eq.s32 	%p41, %r23, %r25;
	ld.shared.u32 	%r205, [%r62];
	add.s32 	%r261, %r205, %r261;
	mov.u32 	%r254, %r35;
	@%p41 bra 	$L__BB0_52;
	setp.eq.s32 	%p42, %r29, %r25;
	ld.shared.u32 	%r206, [%r62+4];
	add.s32 	%r261, %r206, %r261;
	mov.u32 	%r254, %r35;
	@%p42 bra 	$L__BB0_52;
	setp.eq.s32 	%p43, %r30, %r25;
	ld.shared.u32 	%r207, [%r62+8];
	add.s32 	%r261, %r207, %r261;
	mov.u32 	%r254, %r35;
	@%p43 bra 	$L__BB0_52;
	setp.eq.s32 	%p44, %r31, %r25;
	ld.shared.u32 	%r208, [%r62+12];
	add.s32 	%r261, %r208, %r261;
	mov.u32 	%r254, %r35;
	@%p44 bra 	$L__BB0_52;
	setp.eq.s32 	%p45, %r32, %r25;
	ld.shared.u32 	%r209, [%r62+16];
	add.s32 	%r261, %r209, %r261;
	mov.u32 	%r254, %r35;
	@%p45 bra 	$L__BB0_52;
	setp.eq.s32 	%p46, %r33, %r25;
	ld.shared.u32 	%r210, [%r62+20];
	add.s32 	%r261, %r210, %r261;
	mov.u32 	%r254, %r35;
	@%p46 bra 	$L__BB0_52;
	ld.shared.u32 	%r211, [%r62+24];
	add.s32 	%r261, %r211, %r261;
	mov.u32 	%r254, %r35;
$L__BB0_52:
	setp.lt.u32 	%p47, %r27, 3;
	@%p47 bra 	$L__BB0_91;
	add.s32 	%r258, %r36, %r254;
	mul.lo.s32 	%r212, %r254, 40;
	mad.lo.s32 	%r213, %r38, 400, %r212;
	add.s32 	%r257, %r37, %r213;
$L__BB0_54:
	setp.gt.u32 	%p48, %r24, %r25;
	@%p48 bra 	$L__BB0_63;
	setp.eq.s32 	%p49, %r5, %r26;
	ld.shared.u32 	%r214, [%r257+-80];
	add.s32 	%r261, %r214, %r261;
	@%p49 bra 	$L__BB0_63;
	setp.eq.s32 	%p50, %r23, %r25;
	ld.shared.u32 	%r215, [%r257+-76];
	add.s32 	%r261, %r215, %r261;
	@%p50 bra 	$L__BB0_63;
	setp.eq.s32 	%p51, %r29, %r25;
	ld.shared.u32 	%r216, [%r257+-72];
	add.s32 	%r261, %r216, %r261;
	@%p51 bra 	$L__BB0_63;
	setp.eq.s32 	%p52, %r30, %r25;
	ld.shared.u32 	%r217, [%r257+-68];
	add.s32 	%r261, %r217, %r261;
	@%p52 bra 	$L__BB0_63;
	setp.eq.s32 	%p53, %r31, %r25;
	ld.shared.u32 	%r218, [%r257+-64];
	add.s32 	%r261, %r218, %r261;
	@%p53 bra 	$L__BB0_63;
	setp.eq.s32 	%p54, %r32, %r25;
	ld.shared.u32 	%r219, [%r257+-60];
	add.s32 	%r261, %r219, %r261;
	@%p54 bra 	$L__BB0_63;
	setp.eq.s32 	%p55, %r33, %r25;
	ld.shared.u32 	%r220, [%r257+-56];
	add.s32 	%r261, %r220, %r261;
	@%p55 bra 	$L__BB0_63;
	ld.shared.u32 	%r221, [%r257+-52];
	add.s32 	%r261, %r221, %r261;
$L__BB0_63:
	@%p48 bra 	$L__BB0_72;
	setp.eq.s32 	%p57, %r5, %r26;
	ld.shared.u32 	%r222, [%r257+-40];
	add.s32 	%r261, %r222, %r261;
	@%p57 bra 	$L__BB0_72;
	setp.eq.s32 	%p58, %r23, %r25;
	ld.shared.u32 	%r223, [%r257+-36];
	add.s32 	%r261, %r223, %r261;
	@%p58 bra 	$L__BB0_72;
	setp.eq.s32 	%p59, %r29, %r25;
	ld.shared.u32 	%r224, [%r257+-32];
	add.s32 	%r261, %r224, %r261;
	@%p59 bra 	$L__BB0_72;
	setp.eq.s32 	%p60, %r30, %r25;
	ld.shared.u32 	%r225, [%r257+-28];
	add.s32 	%r261, %r225, %r261;
	@%p60 bra 	$L__BB0_72;
	setp.eq.s32 	%p61, %r31, %r25;
	ld.shared.u32 	%r226, [%r257+-24];
	add.s32 	%r261, %r226, %r261;
	@%p61 bra 	$L__BB0_72;
	setp.eq.s32 	%p62, %r32, %r25;
	ld.shared.u32 	%r227, [%r257+-20];
	add.s32 	%r261, %r227, %r261;
	@%p62 bra 	$L__BB0_72;
	setp.eq.s32 	%p63, %r33, %r25;
	ld.shared.u32 	%r228, [%r257+-16];
	add.s32 	%r261, %r228, %r261;
	@%p63 bra 	$L__BB0_72;
	ld.shared.u32 	%r229, [%r257+-12];
	add.s32 	%r261, %r229, %r261;
$L__BB0_72:
	@%p48 bra 	$L__BB0_81;
	setp.eq.s32 	%p65, %r5, %r26;
	ld.shared.u32 	%r230, [%r257];
	add.s32 	%r261, %r230, %r261;
	@%p65 bra 	$L__BB0_81;
	setp.eq.s32 	%p66, %r23, %r25;
	ld.shared.u32 	%r231, [%r257+4];
	add.s32 	%r261, %r231, %r261;
	@%p66 bra 	$L__BB0_81;
	setp.eq.s32 	%p67, %r29, %r25;
	ld.shared.u32 	%r232, [%r257+8];
	add.s32 	%r261, %r232, %r261;
	@%p67 bra 	$L__BB0_81;
	setp.eq.s32 	%p68, %r30, %r25;
	ld.shared.u32 	%r233, [%r257+12];
	add.s32 	%r261, %r233, %r261;
	@%p68 bra 	$L__BB0_81;
	setp.eq.s32 	%p69, %r31, %r25;
	ld.shared.u32 	%r234, [%r257+16];
	add.s32 	%r261, %r234, %r261;
	@%p69 bra 	$L__BB0_81;
	setp.eq.s32 	%p70, %r32, %r25;
	ld.shared.u32 	%r235, [%r257+20];
	add.s32 	%r261, %r235, %r261;
	@%p70 bra 	$L__BB0_81;
	setp.eq.s32 	%p71, %r33, %r25;
	ld.shared.u32 	%r236, [%r257+24];
	add.s32 	%r261, %r236, %r261;
	@%p71 bra 	$L__BB0_81;
	ld.shared.u32 	%r237, [%r257+28];
	add.s32 	%r261, %r237, %r261;
$L__BB0_81:
	@%p48 bra 	$L__BB0_90;
	setp.eq.s32 	%p73, %r5, %r26;
	ld.shared.u32 	%r238, [%r257+40];
	add.s32 	%r261, %r238, %r261;
	@%p73 bra 	$L__BB0_90;
	setp.eq.s32 	%p74, %r23, %r25;
	ld.shared.u32 	%r239, [%r257+44];
	add.s32 	%r261, %r239, %r261;
	@%p74 bra 	$L__BB0_90;
	setp.eq.s32 	%p75, %r29, %r25;
	ld.shared.u32 	%r240, [%r257+48];
	add.s32 	%r261, %r240, %r261;
	@%p75 bra 	$L__BB0_90;
	setp.eq.s32 	%p76, %r30, %r25;
	ld.shared.u32 	%r241, [%r257+52];
	add.s32 	%r261, %r241, %r261;
	@%p76 bra 	$L__BB0_90;
	setp.eq.s32 	%p77, %r31, %r25;
	ld.shared.u32 	%r242, [%r257+56];
	add.s32 	%r261, %r242, %r261;
	@%p77 bra 	$L__BB0_90;
	setp.eq.s32 	%p78, %r32, %r25;
	ld.shared.u32 	%r243, [%r257+60];
	add.s32 	%r261, %r243, %r261;
	@%p78 bra 	$L__BB0_90;
	setp.eq.s32 	%p79, %r33, %r25;
	ld.shared.u32 	%r244, [%r257+64];
	add.s32 	%r261, %r244, %r261;
	@%p79 bra 	$L__BB0_90;
	ld.shared.u32 	%r245, [%r257+68];
	add.s32 	%r261, %r245, %r261;
$L__BB0_90:
	add.s32 	%r258, %r258, 4;
	add.s32 	%r257, %r257, 160;
	setp.ne.s32 	%p80, %r258, 2;
	@%p80 bra 	$L__BB0_54;
$L__BB0_91:
	add.s32 	%r250, %r38, 1;
	setp.ne.s32 	%p81, %r38, %r19;
	@%p81 bra 	$L__BB0_22;
$L__BB0_92:
	ld.shared.u32 	%r247, [%r14+-440];
	sub.s32 	%r120, %r261, %r247;
	add.s32 	%r248, %r120, -6;
	setp.lt.u32 	%p82, %r248, -2;
	mov.b32 	%r266, 0;
	@%p82 bra 	$L__BB0_95;
	setp.eq.s32 	%p83, %r120, 5;
	mov.b32 	%r266, 1;
	@%p83 bra 	$L__BB0_95;
	ld.global.u32 	%r266, [%rd2];
$L__BB0_95:
	cvta.to.global.u64 	%rd16, %rd3;
	mul.wide.s32 	%rd17, %r10, 4;
	add.s64 	%rd18, %rd16, %rd17;
	st.global.u32 	[%rd18], %r266;
	ret;

}


// ===== COMPILED SASS (sm_100) =====

	.target	sm_100

	.elftype	@"ET_EXEC"


//--------------------- .note.nv.tkinfo           --------------------------
	.section	.note.nv.tkinfo,"",@"SHT_NOTE"
	.sectionflags	@"SHF_NOTE_NV_TKINFO"
	.tkinfo
        /*0018*/ 	.word	0x00000002
        /*0030*/ 	.string	""
        /*0030*/ 	.string	"ptxas"
        /*0030*/ 	.string	"Cuda compilation tools, release 13.0, V13.0.88"
        /*0030*/ 	.string	"Build cuda_13.0.r13.0/compiler.36424714_0"
        /*0030*/ 	.string	"-arch sm_100 -m 64 "



//--------------------- .note.nv.cuinfo           --------------------------
	.section	.note.nv.cuinfo,"",@"SHT_NOTE"
	.sectionflags	@"SHF_NOTE_NV_CUINFO"
        /*0018*/ 	.short	0x0002
        /*001a*/ 	.short	0x0064
        /*001c*/ 	.short	0x0082
	.zero		2


//--------------------- .nv.info                  --------------------------
	.section	.nv.info,"",@"SHT_CUDA_INFO"
	.align	4


	//----- nvinfo : EIATTR_REGCOUNT
	.align		4
        /*0000*/ 	.byte	0x04, 0x2f
        /*0002*/ 	.short	(.L_1 - .L_0)
	.align		4
.L_0:
        /*0004*/ 	.word	index@(_Z14solveIterationPiS_i)
        /*0008*/ 	.word	0x0000001f


	//----- nvinfo : EIATTR_FRAME_SIZE
	.align		4
.L_1:
        /*000c*/ 	.byte	0x04, 0x11
        /*000e*/ 	.short	(.L_3 - .L_2)
	.align		4
.L_2:
        /*0010*/ 	.word	index@(_Z14solveIterationPiS_i)
        /*0014*/ 	.word	0x00000000


	//----- nvinfo : EIATTR_MIN_STACK_SIZE
	.align		4
.L_3:
        /*0018*/ 	.byte	0x04, 0x12
        /*001a*/ 	.short	(.L_5 - .L_4)
	.align		4
.L_4:
        /*001c*/ 	.word	index@(_Z14solveIterationPiS_i)
        /*0020*/ 	.word	0x00000000
.L_5:


//--------------------- .nv.compat                --------------------------
	.section	.nv.compat,"",@"SHT_CUDA_COMPAT_INFO"
	.align	4
        /*0000*/ 	.byte	0x02, 0x09, 0x00, 0x00, 0x02, 0x02, 0x01, 0x00, 0x02, 0x05, 0x05, 0x00, 0x03, 0x07, 0x01, 0x01
        /*0010*/ 	.byte	0x02, 0x03, 0x00, 0x00, 0x02, 0x06, 0x01, 0x00, 0x04, 0x0b, 0x08, 0x00, 0x09, 0x00, 0x00, 0x00
        /*0020*/ 	.byte	0x00, 0x00, 0x00, 0x00


//--------------------- .nv.info._Z14solveIterationPiS_i --------------------------
	.section	.nv.info._Z14solveIterationPiS_i,"",@"SHT_CUDA_INFO"
	.sectionflags	@""
	.align	4


	//----- nvinfo : EIATTR_CUDA_API_VERSION
	.align		4
        /*0000*/ 	.byte	0x04, 0x37
        /*0002*/ 	.short	(.L_7 - .L_6)
.L_6:
        /*0004*/ 	.word	0x00000082


	//----- nvinfo : EIATTR_KPARAM_INFO
	.align		4
.L_7:
        /*0008*/ 	.byte	0x04, 0x17
        /*000a*/ 	.short	(.L_9 - .L_8)
.L_8:
        /*000c*/ 	.word	0x00000000
        /*0010*/ 	.short	0x0002
        /*0012*/ 	.short	0x0010
        /*0014*/ 	.byte	0x00, 0xf0, 0x11, 0x00


	//----- nvinfo : EIATTR_KPARAM_INFO
	.align		4
.L_9:
        /*0018*/ 	.byte	0x04, 0x17
        /*001a*/ 	.short	(.L_11 - .L_10)
.L_10:
        /*001c*/ 	.word	0x00000000
        /*0020*/ 	.short	0x0001
        /*0022*/ 	.short	0x0008
        /*0024*/ 	.byte	0x00, 0xf5, 0x21, 0x00


	//----- nvinfo : EIATTR_KPARAM_INFO
	.align		4
.L_11:
        /*0028*/ 	.byte	0x04, 0x17
        /*002a*/ 	.short	(.L_13 - .L_12)
.L_12:
        /*002c*/ 	.word	0x00000000
        /*0030*/ 	.short	0x0000
        /*0032*/ 	.short	0x0000
        /*0034*/ 	.byte	0x00, 0xf5, 0x21, 0x00


	//----- nvinfo : EIATTR_SPARSE_MMA_MASK
	.align		4
.L_13:
        /*0038*/ 	.byte	0x03, 0x50
        /*003a*/ 	.short	0x0000


	//----- nvinfo : EIATTR_MAXREG_COUNT
	.align		4
        /*003c*/ 	.byte	0x03, 0x1b
        /*003e*/ 	.short	0x00ff


	//----- nvinfo : EIATTR_NUM_BARRIERS
	.align		4
        /*0040*/ 	.byte	0x02, 0x4c
        /*0042*/ 	.byte	0x01
	.zero		1


	//----- nvinfo : EIATTR_MERCURY_ISA_VERSION
	.align		4
        /*0044*/ 	.byte	0x03, 0x5f
        /*0046*/ 	.short	0x0101


	//----- nvinfo : EIATTR_VRC_CTA_INIT_COUNT
	.align		4
        /*0048*/ 	.byte	0x02, 0x4a
	.zero		1
	.zero		1


	//----- nvinfo : EIATTR_EXIT_INSTR_OFFSETS
	.align		4
        /*004c*/ 	.byte	0x04, 0x1c
        /*004e*/ 	.short	(.L_15 - .L_14)


	//   ....[0]....
.L_14:
        /*0050*/ 	.word	0x00001930


	//----- nvinfo : EIATTR_CRS_STACK_SIZE
	.align		4
.L_15:
        /*0054*/ 	.byte	0x04, 0x1e
        /*0056*/ 	.short	(.L_17 - .L_16)
.L_16:
        /*0058*/ 	.word	0x00000000


	//----- nvinfo : EIATTR_CBANK_PARAM_SIZE
	.align		4
.L_17:
        /*005c*/ 	.byte	0x03, 0x19
        /*005e*/ 	.short	0x0014


	//----- nvinfo : EIATTR_PARAM_CBANK
	.align		4
        /*0060*/ 	.byte	0x04, 0x0a
        /*0062*/ 	.short	(.L_19 - .L_18)
	.align		4
.L_18:
        /*0064*/ 	.word	index@(.nv.constant0._Z14solveIterationPiS_i)
        /*0068*/ 	.short	0x0380
        /*006a*/ 	.short	0x0014


	//----- nvinfo : EIATTR_SW_WAR
	.align		4
.L_19:
        /*006c*/ 	.byte	0x04, 0x36
        /*006e*/ 	.short	(.L_21 - .L_20)
.L_20:
        /*0070*/ 	.word	0x00000008
.L_21:


//--------------------- .nv.callgraph             --------------------------
	.section	.nv.callgraph,"",@"SHT_CUDA_CALLGRAPH"
	.align	4
	.sectionentsize	8
	.align		4
        /*0000*/ 	.word	0x00000000
	.align		4
        /*0004*/ 	.word	0xffffffff
	.align		4
        /*0008*/ 	.word	0x00000000
	.align		4
        /*000c*/ 	.word	0xfffffffe
	.align		4
        /*0010*/ 	.word	0x00000000
	.align		4
        /*0014*/ 	.word	0xfffffffd
	.align		4
        /*0018*/ 	.word	0x00000000
	.align		4
        /*001c*/ 	.word	0xfffffffc


//--------------------- .text._Z14solveIterationPiS_i --------------------------
	.section	.text._Z14solveIterationPiS_i,"ax",@progbits
	.align	128
        .global         _Z14solveIterationPiS_i
        .type           _Z14solveIterationPiS_i,@function
        .size           _Z14solveIterationPiS_i,(.L_x_26 - _Z14solveIterationPiS_i)
        .other          _Z14solveIterationPiS_i,@"STO_CUDA_ENTRY STV_DEFAULT"
_Z14solveIterationPiS_i:
.text._Z14solveIterationPiS_i:
[----:B------:R-:W-:Y:S01]  /*0000*/  LDC R1, c[0x0][0x37c] ;  /* 0x0000df00ff017b82 */ /* 0x000fe20000000800 */
[----:B------:R-:W0:Y:S07]  /*0010*/  S2R R17, SR_TID.X ;  /* 0x0000000000117919 */ /* 0x000e2e0000002100 */
[----:B------:R-:W-:Y:S01]  /*0020*/  S2UR UR4, SR_CTAID.Z ;  /* 0x00000000000479c3 */ /* 0x000fe20000002700 */
[----:B------:R-:W1:Y:S01]  /*0030*/  S2R R16, SR_TID.Y ;  /* 0x0000000000107919 */ /* 0x000e620000002200 */
[----:B------:R-:W2:Y:S06]  /*0040*/  S2R R14, SR_TID.Z ;  /* 0x00000000000e7919 */ /* 0x000eac0000002300 */
[----:B------:R-:W3:Y:S08]  /*0050*/  S2UR UR6, SR_CTAID.X ;  /* 0x00000000000679c3 */ /* 0x000ef00000002500 */
[----:B------:R-:W3:Y:S08]  /*0060*/  LDC R0, c[0x0][0x360] ;  /* 0x0000d800ff007b82 */ /* 0x000ef00000000800 */
[----:B------:R-:W1:Y:S01]  /*0070*/  S2UR UR7, SR_CTAID.Y ;  /* 0x00000000000779c3 */ /* 0x000e620000002600 */
[----:B0-----:R-:W-:-:S07]  /*0080*/  ISETP.NE.AND P6, PT, R17, RZ, PT ;  /* 0x000000ff1100720c */ /* 0x001fce0003fc5270 */
[----:B------:R-:W1:Y:S01]  /*0090*/  LDC R3, c[0x0][0x364] ;  /* 0x0000d900ff037b82 */ /* 0x000e620000000800 */
[----:B------:R-:W0:Y:S07]  /*00a0*/  LDCU UR5, c[0x0][0x368] ;  /* 0x00006d00ff0577ac */ /* 0x000e2e0008000800 */
[----:B------:R-:W4:Y:S01]  /*00b0*/  LDC R11, c[0x0][0x390] ;  /* 0x0000e400ff0b7b82 */ /* 0x000f220000000800 */
[----:B---3--:R-:W-:-:S07]  /*00c0*/  IMAD R0, R0, UR6, R17 ;  /* 0x0000000600007c24 */ /* 0x008fce000f8e0211 */
[----:B------:R-:W3:Y:S01]  /*00d0*/  LDC.64 R4, c[0x0][0x380] ;  /* 0x0000e000ff047b82 */ /* 0x000ee20000000a00 */
[----:B0-----:R-:W-:Y:S01]  /*00e0*/  UIMAD UR4, UR4, UR5, URZ ;  /* 0x00000005040472a4 */ /* 0x001fe2000f8e02ff */
[----:B-1----:R-:W-:Y:S01]  /*00f0*/  IMAD R6, R3, UR7, R16 ;  /* 0x0000000703067c24 */ /* 0x002fe2000f8e0210 */
[----:B------:R-:W0:Y:S04]  /*0100*/  LDCU.64 UR6, c[0x0][0x358] ;  /* 0x00006b00ff0677ac */ /* 0x000e280008000a00 */
[----:B--2---:R-:W-:Y:S02]  /*0110*/  VIADD R8, R14, UR4 ;  /* 0x000000040e087c36 */ /* 0x004fe40008000000 */
[-C--:B----4-:R-:W-:Y:S02]  /*0120*/  IMAD R0, R0, R11.reuse, RZ ;  /* 0x0000000b00007224 */ /* 0x090fe400078e02ff */
[----:B------:R-:W-:-:S02]  /*0130*/  @!P6 IMAD R7, R6, R11, R8 ;  /* 0x0000000b0607e224 */ /* 0x000fc400078e0208 */
[----:B------:R-:W-:Y:S02]  /*0140*/  IMAD.IADD R15, R6, 0x1, R0 ;  /* 0x00000001060f7824 */ /* 0x000fe400078e0200 */
[----:B------:R-:W-:Y:S02]  /*0150*/  @!P6 IMAD.IADD R10, R0, 0x1, -R11 ;  /* 0x00000001000ae824 */ /* 0x000fe400078e0a0b */
[-C--:B------:R-:W-:Y:S02]  /*0160*/  IMAD R15, R15, R11.reuse, R8 ;  /* 0x0000000b0f0f7224 */ /* 0x080fe400078e0208 */
[----:B------:R-:W-:Y:S02]  /*0170*/  @!P6 IMAD R7, R10, R11, R7 ;  /* 0x0000000b0a07e224 */ /* 0x000fe400078e0207 */
[----:B---3--:R-:W-:-:S04]  /*0180*/  IMAD.WIDE R2, R15, 0x4, R4 ;  /* 0x000000040f027825 */ /* 0x008fc800078e0204 */
[----:B------:R-:W-:Y:S01]  /*0190*/  @!P6 IMAD.WIDE R22, R7, 0x4, R4 ;  /* 0x000000040716e825 */ /* 0x000fe200078e0204 */
[----:B0-----:R-:W2:Y:S05]  /*01a0*/  LDG.E R9, desc[UR6][R2.64] ;  /* 0x0000000602097981 */ /* 0x001eaa000c1e1900 */
[----:B------:R-:W3:Y:S01]  /*01b0*/  @!P6 LDG.E R23, desc[UR6][R22.64] ;  /* 0x000000061617e981 */ /* 0x000ee2000c1e1900 */
[----:B------:R-:W-:Y:S02]  /*01c0*/  ISETP.NE.AND P1, PT, R16, RZ, PT ;  /* 0x000000ff1000720c */ /* 0x000fe40003f25270 */
[----:B------:R-:W-:Y:S01]  /*01d0*/  MOV R13, 0x400 ;  /* 0x00000400000d7802 */ /* 0x000fe20000000f00 */
[----:B------:R-:W0:Y:S01]  /*01e0*/  S2R R10, SR_CgaCtaId ;  /* 0x00000000000a7919 */ /* 0x000e220000008800 */
[----:B------:R-:W-:-:S02]  /*01f0*/  ISETP.NE.AND P2, PT, R17, 0x7, PT ;  /* 0x000000071100780c */ /* 0x000fc40003f45270 */
[----:B------:R-:W-:Y:S02]  /*0200*/  LOP3.LUT P3, RZ, R17, R16, RZ, 0xfc, !PT ;  /* 0x0000001011ff7212 */ /* 0x000fe4000786fcff */
[----:B------:R-:W-:Y:S02]  /*0210*/  ISETP.NE.AND P0, PT, R16, 0x7, PT ;  /* 0x000000071000780c */ /* 0x000fe40003f05270 */
[C---:B------:R-:W-:Y:S02]  /*0220*/  ISETP.NE.AND P4, PT, R14.reuse, RZ, PT ;  /* 0x000000ff0e00720c */ /* 0x040fe40003f85270 */
[----:B------:R-:W-:Y:S01]  /*0230*/  ISETP.NE.AND P5, PT, R14, 0x7, PT ;  /* 0x000000070e00780c */ /* 0x000fe20003fa5270 */
[----:B------:R-:W-:-:S04]  /*0240*/  @!P1 IMAD R7, R6, R11, -R11 ;  /* 0x0000000b06079224 */ /* 0x000fc800078e0a0b */
[----:B------:R-:W-:Y:S02]  /*0250*/  @!P1 IMAD.IADD R7, R8, 0x1, R7 ;  /* 0x0000000108079824 */ /* 0x000fe400078e0207 */
[CC--:B------:R-:W-:Y:S01]  /*0260*/  @!P2 IMAD R27, R6.reuse, R11.reuse, R8 ;  /* 0x0000000b061ba224 */ /* 0x0c0fe200078e0208 */
[-C--:B------:R-:W-:Y:S01]  /*0270*/  @!P3 IADD3 R6, PT, PT, R6, -R11.reuse, R0 ;  /* 0x8000000b0606b210 */ /* 0x080fe20007ffe000 */
[----:B------:R-:W-:Y:S02]  /*0280*/  @!P1 IMAD R25, R0, R11, R7 ;  /* 0x0000000b00199224 */ /* 0x000fe400078e0207 */
[----:B------:R-:W4:Y:S04]  /*0290*/  @!P4 LDG.E R20, desc[UR6][R2.64+-0x4] ;  /* 0xfffffc060214c981 */ /* 0x000f28000c1e1900 */
[----:B------:R-:W5:Y:S01]  /*02a0*/  @!P5 LDG.E R22, desc[UR6][R2.64+0x4] ;  /* 0x000004060216d981 */ /* 0x000f62000c1e1900 */
[----:B0-----:R-:W-:-:S02]  /*02b0*/  LEA R13, R10, R13, 0x18 ;  /* 0x0000000d0a0d7211 */ /* 0x001fc400078ec0ff */
[----:B------:R-:W-:Y:S01]  /*02c0*/  @!P2 IADD3 R10, PT, PT, R0, R11, RZ ;  /* 0x0000000b000aa210 */ /* 0x000fe20007ffe0ff */
[----:B------:R-:W-:Y:S02]  /*02d0*/  VIADD R0, R14, 0x1 ;  /* 0x000000010e007836 */ /* 0x000fe40000000000 */
[--C-:B------:R-:W-:Y:S02]  /*02e0*/  IMAD R21, R17, 0x190, R13.reuse ;  /* 0x0000019011157824 */ /* 0x100fe400078e020d */
[C---:B------:R-:W-:Y:S02]  /*02f0*/  IMAD R7, R16.reuse, 0x28, R13 ;  /* 0x0000002810077824 */ /* 0x040fe400078e020d */
[----:B------:R-:W-:Y:S02]  /*0300*/  IMAD R19, R16, 0x28, R21 ;  /* 0x0000002810137824 */ /* 0x000fe400078e0215 */
[C---:B------:R-:W-:Y:S02]  /*0310*/  IMAD R18, R14.reuse, 0x4, R7 ;  /* 0x000000040e127824 */ /* 0x040fe400078e0207 */
[----:B------:R-:W-:-:S02]  /*0320*/  IMAD R12, R14, 0x4, R19 ;  /* 0x000000040e0c7824 */ /* 0x000fc400078e0213 */
[----:B------:R-:W-:Y:S01]  /*0330*/  @!P2 IMAD R27, R10, R11, R27 ;  /* 0x0000000b0a1ba224 */ /* 0x000fe200078e021b */
[----:B------:R-:W-:Y:S01]  /*0340*/  @!P3 IADD3 R10, PT, PT, R6, -0x1, RZ ;  /* 0xffffffff060ab810 */ /* 0x000fe20007ffe0ff */
[----:B------:R-:W-:Y:S02]  /*0350*/  @!P3 VIADD R8, R0, UR4 ;  /* 0x000000040008bc36 */ /* 0x000fe40008000000 */
[----:B------:R-:W-:-:S04]  /*0360*/  @!P1 IMAD.WIDE R6, R25, 0x4, R4 ;  /* 0x0000000419069825 */ /* 0x000fc800078e0204 */
[----:B------:R-:W-:Y:S02]  /*0370*/  @!P3 IMAD R25, R10, R11, R8 ;  /* 0x0000000b0a19b224 */ /* 0x000fe400078e0208 */
[----:B------:R-:W-:Y:S01]  /*0380*/  @!P0 IMAD.WIDE R10, R11, 0x4, R2 ;  /* 0x000000040b0a8825 */ /* 0x000fe200078e0202 */
[----:B------:R-:W4:Y:S05]  /*0390*/  @!P1 LDG.E R6, desc[UR6][R6.64] ;  /* 0x0000000606069981 */ /* 0x000f2a000c1e1900 */
[----:B------:R-:W5:Y:S04]  /*03a0*/  @!P0 LDG.E R10, desc[UR6][R10.64] ;  /* 0x000000060a0a8981 */ /* 0x000f68000c1e1900 */
[----:B--2---:R0:W-:Y:S04]  /*03b0*/  STS [R12+0x1bc], R9 ;  /* 0x0001bc090c007388 */ /* 0x0041e80000000800 */
[----:B---3--:R1:W-:Y:S01]  /*03c0*/  @!P6 STS [R18], R23 ;  /* 0x000000171200e388 */ /* 0x0083e20000000800 */
[----:B------:R-:W-:Y:S01]  /*03d0*/  ISETP.NE.OR P6, PT, R17, 0x7, P1 ;  /* 0x000000071100780c */ /* 0x000fe20000fc5670 */
[----:B0-----:R-:W-:-:S04]  /*03e0*/  @!P2 IMAD.WIDE R8, R27, 0x4, R4 ;  /* 0x000000041b08a825 */ /* 0x001fc800078e0204 */
[----:B------:R-:W-:Y:S02]  /*03f0*/  @!P3 IMAD.WIDE R4, R25, 0x4, R4 ;  /* 0x000000041904b825 */ /* 0x000fe400078e0204 */
[----:B------:R-:W2:Y:S04]  /*0400*/  @!P2 LDG.E R9, desc[UR6][R8.64] ;  /* 0x000000060809a981 */ /* 0x000ea8000c1e1900 */
[----:B------:R-:W3:Y:S04]  /*0410*/  @!P3 LDG.E R4, desc[UR6][R4.64] ;  /* 0x000000060404b981 */ /* 0x000ee8000c1e1900 */
[----:B------:R-:W3:Y:S01]  /*0420*/  @!P6 LDG.E R24, desc[UR6][R2.64+0x4] ;  /* 0x000004060218e981 */ /* 0x000ee2000c1e1900 */
[----:B------:R-:W-:-:S02]  /*0430*/  IMAD R21, R14, 0x4, R21 ;  /* 0x000000040e157824 */ /* 0x000fc400078e0215 */
[----:B-1----:R-:W-:Y:S01]  /*0440*/  IMAD R23, R14, 0x4, R13 ;  /* 0x000000040e177824 */ /* 0x002fe200078e020d */
[----:B------:R-:W-:Y:S02]  /*0450*/  BSSY.RECONVERGENT B0, `(.L_x_0) ;  /* 0x0000012000007945 */ /* 0x000fe40003800200 */
[----:B----4-:R0:W-:Y:S04]  /*0460*/  @!P1 STS [R21], R6 ;  /* 0x0000000615009388 */ /* 0x0101e80000000800 */
[----:B------:R0:W-:Y:S04]  /*0470*/  @!P4 STS [R19], R20 ;  /* 0x000000141300c388 */ /* 0x0001e80000000800 */
[----:B--2---:R0:W-:Y:S04]  /*0480*/  @!P2 STS [R18+0xe10], R9 ;  /* 0x000e10091200a388 */ /* 0x0041e80000000800 */
[----:B-----5:R0:W-:Y:S04]  /*0490*/  @!P0 STS [R21+0x168], R10 ;  /* 0x0001680a15008388 */ /* 0x0201e80000000800 */
[----:B------:R0:W-:Y:S04]  /*04a0*/  @!P5 STS [R19+0x24], R22 ;  /* 0x000024161300d388 */ /* 0x0001e80000000800 */
[----:B---3--:R0:W-:Y:S04]  /*04b0*/  @!P3 STS [R23], R4 ;  /* 0x000000041700b388 */ /* 0x0081e80000000800 */
[----:B------:R0:W-:Y:S01]  /*04c0*/  @!P6 STS [R23+0xe10], R24 ;  /* 0x000e10181700e388 */ /* 0x0001e20000000800 */
[----:B------:R-:W-:Y:S05]  /*04d0*/  @!P6 BRA `(.L_x_1) ;  /* 0x000000000024e947 */ /* 0x000fea0003800000 */
[----:B------:R-:W-:-:S13]  /*04e0*/  ISETP.NE.OR P1, PT, R17, 0x7, P0 ;  /* 0x000000071100780c */ /* 0x000fda0000725670 */
[----:B------:R-:W-:Y:S05]  /*04f0*/  @P1 BRA `(.L_x_2) ;  /* 0x00000000000c1947 */ /* 0x000fea0003800000 */
[----:B------:R-:W2:Y:S04]  /*0500*/  LDG.E R2, desc[UR6][R2.64+0x4] ;  /* 0x0000040602027981 */ /* 0x000ea8000c1e1900 */
[----:B--2---:R1:W-:Y:S01]  /*0510*/  STS [R23], R2 ;  /* 0x0000000217007388 */ /* 0x0043e20000000800 */
[----:B------:R-:W-:Y:S05]  /*0520*/  BRA `(.L_x_1) ;  /* 0x0000000000107947 */ /* 0x000fea0003800000 */
.L_x_2:
[----:B------:R-:W-:-:S13]  /*0530*/  ISETP.NE.OR P0, PT, R17, RZ, P0 ;  /* 0x000000ff1100720c */ /* 0x000fda0000705670 */
[----:B------:R-:W-:Y:S05]  /*0540*/  @P0 BRA `(.L_x_1) ;  /* 0x0000000000080947 */ /* 0x000fea0003800000 */
[----:B------:R-:W2:Y:S04]  /*0550*/  LDG.E R2, desc[UR6][R2.64+0x4] ;  /* 0x0000040602027981 */ /* 0x000ea8000c1e1900 */
[----:B--2---:R2:W-:Y:S02]  /*0560*/  STS [R23], R2 ;  /* 0x0000000217007388 */ /* 0x0045e40000000800 */
.L_x_1:
[----:B------:R-:W-:Y:S05]  /*0570*/  BSYNC.RECONVERGENT B0 ;  /* 0x0000000000007941 */ /* 0x000fea0003800200 */
.L_x_0:
[C---:B-12---:R-:W-:Y:S01]  /*0580*/  VIMNMX.U32 R2, PT, PT, R17.reuse, 0x1, !PT ;  /* 0x0000000111027848 */ /* 0x046fe20007fe0000 */
[----:B------:R-:W-:Y:S01]  /*0590*/  BAR.SYNC.DEFER_BLOCKING 0x0 ;  /* 0x0000000000007b1d */ /* 0x000fe20000010000 */
[----:B0-----:R-:W-:Y:S01]  /*05a0*/  VIMNMX.U32 R4, PT, PT, R17, 0x6, PT ;  /* 0x0000000611047848 */ /* 0x001fe20003fe0000 */
[----:B------:R-:W-:Y:S02]  /*05b0*/  HFMA2 R3, -RZ, RZ, 0, 0 ;  /* 0x00000000ff037431 */ /* 0x000fe400000001ff */
[----:B------:R-:W-:Y:S02]  /*05c0*/  VIADD R7, R2, 0xffffffff ;  /* 0xffffffff02077836 */ /* 0x000fe40000000000 */
[----:B------:R-:W-:Y:S01]  /*05d0*/  VIADD R4, R4, 0x1 ;  /* 0x0000000104047836 */ /* 0x000fe20000000000 */
[----:B------:R-:W-:Y:S04]  /*05e0*/  BSSY.RECONVERGENT B2, `(.L_x_3) ;  /* 0x0000123000027945 */ /* 0x000fe80003800200 */
[----:B------:R-:W-:-:S13]  /*05f0*/  ISETP.GT.U32.AND P0, PT, R7, R4, PT ;  /* 0x000000040700720c */ /* 0x000fda0003f04070 */
[----:B------:R-:W-:Y:S05]  /*0600*/  @P0 BRA `(.L_x_4) ;  /* 0x0000001000800947 */ /* 0x000fea0003800000 */
[C---:B------:R-:W-:Y:S02]  /*0610*/  VIMNMX.U32 R5, PT, PT, R16.reuse, 0x6, PT ;  /* 0x0000000610057848 */ /* 0x040fe40003fe0000 */
[----:B------:R-:W-:Y:S02]  /*0620*/  VIMNMX.U32 R2, PT, PT, R16, 0x1, !PT ;  /* 0x0000000110027848 */ /* 0x000fe40007fe0000 */
[----:B------:R-:W-:Y:S01]  /*0630*/  VIMNMX.U32 R9, PT, PT, R0, 0x7, PT ;  /* 0x0000000700097848 */ /* 0x000fe20003fe0000 */
[C---:B------:R-:W-:Y:S01]  /*0640*/  VIADD R3, R5.reuse, 0x1 ;  /* 0x0000000105037836 */ /* 0x040fe20000000000 */
[----:B------:R-:W-:Y:S01]  /*0650*/  IADD3 R6, PT, PT, R5, 0x2, -R2 ;  /* 0x0000000205067810 */ /* 0x000fe20007ffe802 */
[C---:B------:R-:W-:Y:S01]  /*0660*/  VIADD R0, R2.reuse, 0x2 ;  /* 0x0000000202007836 */ /* 0x040fe20000000000 */
[----:B------:R-:W-:Y:S02]  /*0670*/  IADD3 R17, PT, PT, R2, 0x1, RZ ;  /* 0x0000000102117810 */ /* 0x000fe40007ffe0ff */
[----:B------:R-:W-:Y:S01]  /*0680*/  LOP3.LUT R11, R3, 0x2, RZ, 0x3c, !PT ;  /* 0x00000002030b7812 */ /* 0x000fe200078e3cff */
[----:B------:R-:W-:Y:S01]  /*0690*/  IMAD.MOV.U32 R3, RZ, RZ, RZ ;  /* 0x000000ffff037224 */ /* 0x000fe200078e00ff */
[----:B------:R-:W-:-:S02]  /*06a0*/  ISETP.GE.U32.AND P0, PT, R6, 0x3, PT ;  /* 0x000000030600780c */ /* 0x000fc40003f06070 */
[----:B------:R-:W-:Y:S01]  /*06b0*/  VIMNMX.U32 R6, PT, PT, R14, 0x1, !PT ;  /* 0x000000010e067848 */ /* 0x000fe20007fe0000 */
[----:B------:R-:W-:Y:S02]  /*06c0*/  IMAD.IADD R8, R11, 0x1, -R2 ;  /* 0x000000010b087824 */ /* 0x000fe400078e0a02 */
[----:B------:R-:W-:Y:S01]  /*06d0*/  VIADD R11, R9, 0x1 ;  /* 0x00000001090b7836 */ /* 0x000fe20000000000 */
[C---:B------:R-:W-:Y:S01]  /*06e0*/  IADD3 R18, PT, PT, R6.reuse, 0x2, RZ ;  /* 0x0000000206127810 */ /* 0x040fe20007ffe0ff */
[----:B------:R-:W-:Y:S01]  /*06f0*/  IMAD R13, R6, 0x4, R13 ;  /* 0x00000004060d7824 */ /* 0x000fe200078e020d */
[----:B------:R-:W-:Y:S01]  /*0700*/  LOP3.LUT R8, R8, 0x3, RZ, 0xc0, !PT ;  /* 0x0000000308087812 */ /* 0x000fe200078ec0ff */
[C---:B------:R-:W-:Y:S02]  /*0710*/  VIADD R10, R6.reuse, 0xffffffff ;  /* 0xffffffff060a7836 */ /* 0x040fe40000000000 */
[----:B------:R-:W-:Y:S01]  /*0720*/  VIADD R16, R6, 0x1 ;  /* 0x0000000106107836 */ /* 0x000fe20000000000 */
[----:B------:R-:W-:Y:S01]  /*0730*/  ISETP.NE.AND P1, PT, R8, 0x2, PT ;  /* 0x000000020800780c */ /* 0x000fe20003f25270 */
[----:B------:R-:W-:-:S02]  /*0740*/  VIADD R20, R6, 0x3 ;  /* 0x0000000306147836 */ /* 0x000fc40000000000 */
[C---:B------:R-:W-:Y:S01]  /*0750*/  VIADD R22, R6.reuse, 0x4 ;  /* 0x0000000406167836 */ /* 0x040fe20000000000 */
[----:B------:R-:W-:Y:S01]  /*0760*/  SEL R17, R17, R0, !P1 ;  /* 0x0000000011117207 */ /* 0x000fe20004800000 */
[----:B------:R-:W-:Y:S02]  /*0770*/  VIADD R24, R6, 0x5 ;  /* 0x0000000506187836 */ /* 0x000fe40000000000 */
[----:B------:R-:W-:-:S07]  /*0780*/  VIADD R13, R13, 0x4c ;  /* 0x0000004c0d0d7836 */ /* 0x000fce0000000000 */
.L_x_22:
[----:B------:R-:W-:Y:S01]  /*0790*/  VIADD R19, R5, 0x1 ;  /* 0x0000000105137836 */ /* 0x000fe20000000000 */
[----:B------:R-:W-:Y:S01]  /*07a0*/  IADD3 R26, PT, PT, R2, -0x1, RZ ;  /* 0xffffffff021a7810 */ /* 0x000fe20007ffe0ff */
[----:B------:R-:W-:Y:S03]  /*07b0*/  BSSY.RECONVERGENT B1, `(.L_x_5) ;  /* 0x0000102000017945 */ /* 0x000fe60003800200 */
[----:B------:R-:W-:-:S13]  /*07c0*/  ISETP.GT.U32.AND P2, PT, R26, R19, PT ;  /* 0x000000131a00720c */ /* 0x000fda0003f44070 */
[----:B------:R-:W-:Y:S05]  /*07d0*/  @P2 BRA `(.L_x_6) ;  /* 0x0000000c00fc2947 */ /* 0x000fea0003800000 */
[----:B------:R-:W-:Y:S01]  /*07e0*/  ISETP.NE.AND P2, PT, R8, RZ, PT ;  /* 0x000000ff0800720c */ /* 0x000fe20003f45270 */
[----:B------:R-:W-:-:S12]  /*07f0*/  BSSY.RECONVERGENT B0, `(.L_x_7) ;  /* 0x0000075000007945 */ /* 0x000fd80003800200 */
[----:B------:R-:W-:Y:S05]  /*0800*/  @!P2 BRA `(.L_x_8) ;  /* 0x0000000400cca947 */ /* 0x000fea0003800000 */
[----:B------:R-:W0:Y:S01]  /*0810*/  S2R R26, SR_CgaCtaId ;  /* 0x00000000001a7919 */ /* 0x000e220000008800 */
[----:B------:R-:W-:Y:S01]  /*0820*/  ISETP.GT.U32.AND P2, PT, R10, R9, PT ;  /* 0x000000090a00720c */ /* 0x000fe20003f44070 */
[----:B------:R-:W-:Y:S01]  /*0830*/  BSSY.RECONVERGENT B3, `(.L_x_9) ;  /* 0x0000024000037945 */ /* 0x000fe20003800200 */
[----:B------:R-:W-:-:S04]  /*0840*/  MOV R19, 0x400 ;  /* 0x0000040000137802 */ /* 0x000fc80000000f00 */
[----:B0-----:R-:W-:-:S05]  /*0850*/  LEA R26, R26, R19, 0x18 ;  /* 0x000000131a1a7211 */ /* 0x001fca00078ec0ff */
[----:B------:R-:W-:-:S04]  /*0860*/  IMAD R19, R7, 0x190, R26 ;  /* 0x0000019007137824 */ /* 0x000fc800078e021a */
[----:B------:R-:W-:Y:S01]  /*0870*/  IMAD R19, R2, 0x28, R19 ;  /* 0x0000002802137824 */ /* 0x000fe200078e0213 */
[----:B------:R-:W-:Y:S06]  /*0880*/  @P2 BRA `(.L_x_10) ;  /* 0x0000000000782947 */ /* 0x000fec0003800000 */
[----:B------:R-:W-:Y:S01]  /*0890*/  IMAD R21, R6, 0x4, R19 ;  /* 0x0000000406157824 */ /* 0x000fe200078e0213 */
[----:B------:R-:W-:-:S04]  /*08a0*/  ISETP.NE.AND P3, PT, R14, R11, PT ;  /* 0x0000000b0e00720c */ /* 0x000fc80003f65270 */
[----:B------:R-:W0:Y:S02]  /*08b0*/  LDS R26, [R21+-0x2c] ;  /* 0xffffd400151a7984 */ /* 0x000e240000000800 */
[----:B0-----:R-:W-:-:S07]  /*08c0*/  IMAD.IADD R3, R3, 0x1, R26 ;  /* 0x0000000103037824 */ /* 0x001fce00078e021a */
[----:B------:R-:W-:Y:S05]  /*08d0*/  @!P3 BRA `(.L_x_10) ;  /* 0x000000000064b947 */ /* 0x000fea0003800000 */
[----:B------:R-:W0:Y:S01]  /*08e0*/  LDS R26, [R21+-0x28] ;  /* 0xffffd800151a7984 */ /* 0x000e220000000800 */
[----:B------:R-:W-:Y:S01]  /*08f0*/  ISETP.NE.AND P3, PT, R6, R9, PT ;  /* 0x000000090600720c */ /* 0x000fe20003f65270 */
[----:B0-----:R-:W-:-:S12]  /*0900*/  IMAD.IADD R3, R3, 0x1, R26 ;  /* 0x0000000103037824 */ /* 0x001fd800078e021a */
[----:B------:R-:W-:Y:S05]  /*0910*/  @!P3 BRA `(.L_x_10) ;  /* 0x000000000054b947 */ /* 0x000fea0003800000 */
[----:B------:R-:W0:Y:S01]  /*0920*/  LDS R26, [R21+-0x24] ;  /* 0xffffdc00151a7984 */ /* 0x000e220000000800 */
[----:B------:R-:W-:Y:S02]  /*0930*/  ISETP.NE.AND P3, PT, R16, R9, PT ;  /* 0x000000091000720c */ /* 0x000fe40003f65270 */
[----:B0-----:R-:W-:-:S11]  /*0940*/  IADD3 R3, PT, PT, R3, R26, RZ ;  /* 0x0000001a03037210 */ /* 0x001fd60007ffe0ff */
[----:B------:R-:W-:Y:S05]  /*0950*/  @!P3 BRA `(.L_x_10) ;  /* 0x000000000044b947 */ /* 0x000fea0003800000 */
[----:B------:R-:W0:Y:S01]  /*0960*/  LDS R26, [R21+-0x20] ;  /* 0xffffe000151a7984 */ /* 0x000e220000000800 */
[----:B------:R-:W-:Y:S01]  /*0970*/  ISETP.NE.AND P3, PT, R18, R9, PT ;  /* 0x000000091200720c */ /* 0x000fe20003f65270 */
[----:B0-----:R-:W-:-:S12]  /*0980*/  IMAD.IADD R3, R3, 0x1, R26 ;  /* 0x0000000103037824 */ /* 0x001fd800078e021a */
        /* <DEDUP_REMOVED lines=9> */
[----:B------:R-:W-:Y:S01]  /*0a20*/  ISETP.NE.AND P3, PT, R24, R9, PT ;  /* 0x000000091800720c */ /* 0x000fe20003f65270 */
[----:B------:R-:W0:-:S12]  /*0a30*/  LDS R26, [R21+-0x14] ;  /* 0xffffec00151a7984 */ /* 0x000e180000000800 */
[----:B------:R-:W1:Y:S01]  /*0a40*/  @P3 LDS R28, [R21+-0x10] ;  /* 0xfffff000151c3984 */ /* 0x000e620000000800 */
[----:B0-----:R-:W-:-:S05]  /*0a50*/  IMAD.IADD R3, R3, 0x1, R26 ;  /* 0x0000000103037824 */ /* 0x001fca00078e021a */
[----:B-1----:R-:W-:-:S07]  /*0a60*/  @P3 IADD3 R3, PT, PT, R3, R28, RZ ;  /* 0x0000001c03033210 */ /* 0x002fce0007ffe0ff */
.L_x_10:
[----:B------:R-:W-:Y:S05]  /*0a70*/  BSYNC.RECONVERGENT B3 ;  /* 0x0000000000037941 */ /* 0x000fea0003800200 */
.L_x_9:
[----:B------:R-:W-:Y:S01]  /*0a80*/  ISETP.NE.AND P3, PT, R8, 0x1, PT ;  /* 0x000000010800780c */ /* 0x000fe20003f65270 */
[----:B------:R-:W-:-:S12]  /*0a90*/  IMAD.MOV.U32 R26, RZ, RZ, R2 ;  /* 0x000000ffff1a7224 */ /* 0x000fd800078e0002 */
[----:B------:R-:W-:Y:S05]  /*0aa0*/  @!P3 BRA `(.L_x_8) ;  /* 0x000000040024b947 */ /* 0x000fea0003800000 */
[----:B------:R-:W-:Y:S04]  /*0ab0*/  BSSY.RECONVERGENT B3, `(.L_x_11) ;  /* 0x0000020000037945 */ /* 0x000fe80003800200 */
[----:B------:R-:W-:Y:S05]  /*0ac0*/  @P2 BRA `(.L_x_12) ;  /* 0x0000000000782947 */ /* 0x000fea0003800000 */
[----:B------:R-:W-:Y:S01]  /*0ad0*/  IMAD R21, R6, 0x4, R19 ;  /* 0x0000000406157824 */ /* 0x000fe200078e0213 */
[----:B------:R-:W-:-:S04]  /*0ae0*/  ISETP.NE.AND P2, PT, R14, R11, PT ;  /* 0x0000000b0e00720c */ /* 0x000fc80003f45270 */
[----:B------:R-:W0:Y:S02]  /*0af0*/  LDS R26, [R21+-0x4] ;  /* 0xfffffc00151a7984 */ /* 0x000e240000000800 */
[----:B0-----:R-:W-:-:S07]  /*0b00*/  IMAD.IADD R3, R3, 0x1, R26 ;  /* 0x0000000103037824 */ /* 0x001fce00078e021a */
[----:B------:R-:W-:Y:S05]  /*0b10*/  @!P2 BRA `(.L_x_12) ;  /* 0x000000000064a947 */ /* 0x000fea0003800000 */
[----:B------:R-:W0:Y:S01]  /*0b20*/  LDS R26, [R21] ;  /* 0x00000000151a7984 */ /* 0x000e220000000800 */
[----:B------:R-:W-:Y:S01]  /*0b30*/  ISETP.NE.AND P2, PT, R6, R9, PT ;  /* 0x000000090600720c */ /* 0x000fe20003f45270 */
[----:B0-----:R-:W-:-:S12]  /*0b40*/  IMAD.IADD R3, R3, 0x1, R26 ;  /* 0x0000000103037824 */ /* 0x001fd800078e021a */
[----:B------:R-:W-:Y:S05]  /*0b50*/  @!P2 BRA `(.L_x_12) ;  /* 0x000000000054a947 */ /* 0x000fea0003800000 */
[----:B------:R-:W0:Y:S01]  /*0b60*/  LDS R26, [R21+0x4] ;  /* 0x00000400151a7984 */ /* 0x000e220000000800 */
[----:B------:R-:W-:Y:S02]  /*0b70*/  ISETP.NE.AND P2, PT, R16, R9, PT ;  /* 0x000000091000720c */ /* 0x000fe40003f45270 */
[----:B0-----:R-:W-:-:S11]  /*0b80*/  IADD3 R3, PT, PT, R3, R26, RZ ;  /* 0x0000001a03037210 */ /* 0x001fd60007ffe0ff */
[----:B------:R-:W-:Y:S05]  /*0b90*/  @!P2 BRA `(.L_x_12) ;  /* 0x000000000044a947 */ /* 0x000fea0003800000 */
[----:B------:R-:W0:Y:S01]  /*0ba0*/  LDS R26, [R21+0x8] ;  /* 0x00000800151a7984 */ /* 0x000e220000000800 */
[----:B------:R-:W-:Y:S01]  /*0bb0*/  ISETP.NE.AND P2, PT, R18, R9, PT ;  /* 0x000000091200720c */ /* 0x000fe20003f45270 */
[----:B0-----:R-:W-:-:S12]  /*0bc0*/  IMAD.IADD R3, R3, 0x1, R26 ;  /* 0x0000000103037824 */ /* 0x001fd800078e021a */
        /* <DEDUP_REMOVED lines=9> */
[----:B------:R-:W-:Y:S01]  /*0c60*/  ISETP.NE.AND P2, PT, R24, R9, PT ;  /* 0x000000091800720c */ /* 0x000fe20003f45270 */
[----:B------:R-:W0:-:S12]  /*0c70*/  LDS R26, [R21+0x14] ;  /* 0x00001400151a7984 */ /* 0x000e180000000800 */
[----:B------:R-:W1:Y:S01]  /*0c80*/  @P2 LDS R28, [R21+0x18] ;  /* 0x00001800151c2984 */ /* 0x000e620000000800 */
[----:B0-----:R-:W-:-:S05]  /*0c90*/  IADD3 R3, PT, PT, R3, R26, RZ ;  /* 0x0000001a03037210 */ /* 0x001fca0007ffe0ff */
[----:B-1----:R-:W-:-:S07]  /*0ca0*/  @P2 IMAD.IADD R3, R3, 0x1, R28 ;  /* 0x0000000103032824 */ /* 0x002fce00078e021c */
.L_x_12:
[----:B------:R-:W-:Y:S05]  /*0cb0*/  BSYNC.RECONVERGENT B3 ;  /* 0x0000000000037941 */ /* 0x000fea0003800200 */
.L_x_11:
[----:B------:R-:W-:Y:S01]  /*0cc0*/  ISETP.GT.U32.OR P2, PT, R10, R9, !P1 ;  /* 0x000000090a00720c */ /* 0x000fe20004f44470 */
[----:B------:R-:W-:-:S12]  /*0cd0*/  IMAD.MOV.U32 R26, RZ, RZ, R17 ;  /* 0x000000ffff1a7224 */ /* 0x000fd800078e0011 */
[----:B------:R-:W-:Y:S05]  /*0ce0*/  @P2 BRA `(.L_x_8) ;  /* 0x0000000000942947 */ /* 0x000fea0003800000 */
[----:B------:R-:W-:Y:S01]  /*0cf0*/  IMAD R19, R6, 0x4, R19 ;  /* 0x0000000406137824 */ /* 0x000fe200078e0213 */
[----:B------:R-:W-:Y:S02]  /*0d00*/  ISETP.NE.AND P2, PT, R14, R11, PT ;  /* 0x0000000b0e00720c */ /* 0x000fe40003f45270 */
[----:B------:R-:W-:Y:S02]  /*0d10*/  MOV R26, R0 ;  /* 0x00000000001a7202 */ /* 0x000fe40000000f00 */
[----:B------:R-:W0:Y:S02]  /*0d20*/  LDS R28, [R19+0x24] ;  /* 0x00002400131c7984 */ /* 0x000e240000000800 */
[----:B0-----:R-:W-:-:S07]  /*0d30*/  IMAD.IADD R3, R3, 0x1, R28 ;  /* 0x0000000103037824 */ /* 0x001fce00078e021c */
[----:B------:R-:W-:Y:S05]  /*0d40*/  @!P2 BRA `(.L_x_8) ;  /* 0x00000000007ca947 */ /* 0x000fea0003800000 */
[----:B------:R-:W0:Y:S01]  /*0d50*/  LDS R28, [R19+0x28] ;  /* 0x00002800131c7984 */ /* 0x000e220000000800 */
[----:B------:R-:W-:Y:S01]  /*0d60*/  ISETP.NE.AND P2, PT, R6, R9, PT ;  /* 0x000000090600720c */ /* 0x000fe20003f45270 */
[----:B------:R-:W-:Y:S02]  /*0d70*/  IMAD.MOV.U32 R26, RZ, RZ, R0 ;  /* 0x000000ffff1a7224 */ /* 0x000fe400078e0000 */
[----:B0-----:R-:W-:-:S10]  /*0d80*/  IMAD.IADD R3, R3, 0x1, R28 ;  /* 0x0000000103037824 */ /* 0x001fd400078e021c */
[----:B------:R-:W-:Y:S05]  /*0d90*/  @!P2 BRA `(.L_x_8) ;  /* 0x000000000068a947 */ /* 0x000fea0003800000 */
[----:B------:R-:W0:Y:S01]  /*0da0*/  LDS R28, [R19+0x2c] ;  /* 0x00002c00131c7984 */ /* 0x000e220000000800 */
[----:B------:R-:W-:Y:S02]  /*0db0*/  ISETP.NE.AND P2, PT, R16, R9, PT ;  /* 0x000000091000720c */ /* 0x000fe40003f45270 */
[----:B------:R-:W-:Y:S01]  /*0dc0*/  MOV R26, R0 ;  /* 0x00000000001a7202 */ /* 0x000fe20000000f00 */
[----:B0-----:R-:W-:-:S10]  /*0dd0*/  IMAD.IADD R3, R3, 0x1, R28 ;  /* 0x0000000103037824 */ /* 0x001fd400078e021c */
        /* <DEDUP_REMOVED lines=16> */
[----:B------:R-:W-:Y:S01]  /*0ee0*/  ISETP.NE.AND P2, PT, R24, R9, PT ;  /* 0x000000091800720c */ /* 0x000fe20003f45270 */
[----:B------:R-:W0:-:S12]  /*0ef0*/  LDS R26, [R19+0x3c] ;  /* 0x00003c00131a7984 */ /* 0x000e180000000800 */
[----:B------:R-:W1:Y:S01]  /*0f00*/  @P2 LDS R28, [R19+0x40] ;  /* 0x00004000131c2984 */ /* 0x000e620000000800 */
[----:B0-----:R-:W-:Y:S01]  /*0f10*/  IADD3 R3, PT, PT, R3, R26, RZ ;  /* 0x0000001a03037210 */ /* 0x001fe20007ffe0ff */
[----:B------:R-:W-:-:S04]  /*0f20*/  IMAD.MOV.U32 R26, RZ, RZ, R0 ;  /* 0x000000ffff1a7224 */ /* 0x000fc800078e0000 */
[----:B-1----:R-:W-:-:S07]  /*0f30*/  @P2 IMAD.IADD R3, R3, 0x1, R28 ;  /* 0x0000000103032824 */ /* 0x002fce00078e021c */
.L_x_8:
[----:B------:R-:W-:Y:S05]  /*0f40*/  BSYNC.RECONVERGENT B0 ;  /* 0x0000000000007941 */ /* 0x000fea0003800200 */
.L_x_7:
[----:B------:R-:W-:Y:S05]  /*0f50*/  @!P0 BRA `(.L_x_6) ;  /* 0x00000008001c8947 */ /* 0x000fea0003800000 */
[----:B------:R-:W-:Y:S01]  /*0f60*/  IMAD R28, R7, 0xa, R26 ;  /* 0x0000000a071c7824 */ /* 0x000fe200078e021a */
[----:B------:R-:W-:Y:S01]  /*0f70*/  ISETP.GT.U32.AND P2, PT, R10, R9, PT ;  /* 0x000000090a00720c */ /* 0x000fe20003f44070 */
[----:B------:R-:W-:Y:S02]  /*0f80*/  IMAD.IADD R21, R26, 0x1, -R5 ;  /* 0x000000011a157824 */ /* 0x000fe400078e0a05 */
[----:B------:R-:W-:-:S10]  /*0f90*/  IMAD R19, R28, 0x28, R13 ;  /* 0x000000281c137824 */ /* 0x000fd400078e020d */
.L_x_21:
[----:B------:R-:W-:Y:S01]  /*0fa0*/  IADD3 R21, PT, PT, R21, 0x4, RZ ;  /* 0x0000000415157810 */ /* 0x000fe20007ffe0ff */
[----:B------:R-:W-:Y:S03]  /*0fb0*/  BSSY.RECONVERGENT B0, `(.L_x_13) ;  /* 0x000003f000007945 */ /* 0x000fe60003800200 */
[----:B------:R-:W-:Y:S01]  /*0fc0*/  ISETP.NE.AND P3, PT, R21, 0x2, PT ;  /* 0x000000021500780c */ /* 0x000fe20003f65270 */
[----:B------:R-:W-:-:S12]  /*0fd0*/  @P2 BRA `(.L_x_14) ;  /* 0x0000000000f02947 */ /* 0x000fd80003800000 */
[----:B------:R-:W0:Y:S01]  /*0fe0*/  LDS R26, [R19+-0x50] ;  /* 0xffffb000131a7984 */ /* 0x000e220000000800 */
[----:B------:R-:W-:Y:S01]  /*0ff0*/  ISETP.NE.AND P4, PT, R14, R11, PT ;  /* 0x0000000b0e00720c */ /* 0x000fe20003f85270 */
[----:B------:R-:W-:Y:S01]  /*1000*/  BSSY.RECONVERGENT B3, `(.L_x_15) ;  /* 0x000001c000037945 */ /* 0x000fe20003800200 */
[----:B0-----:R-:W-:-:S11]  /*1010*/  IMAD.IADD R3, R3, 0x1, R26 ;  /* 0x0000000103037824 */ /* 0x001fd600078e021a */
        /* <DEDUP_REMOVED lines=26> */
.L_x_16:
[----:B------:R-:W-:Y:S05]  /*11c0*/  BSYNC.RECONVERGENT B3 ;  /* 0x0000000000037941 */ /* 0x000fea0003800200 */
.L_x_15:
        /* <DEDUP_REMOVED lines=29> */
.L_x_14:
[----:B------:R-:W-:Y:S05]  /*13a0*/  BSYNC.RECONVERGENT B0 ;  /* 0x0000000000007941 */ /* 0x000fea0003800200 */
.L_x_13:
[----:B------:R-:W-:Y:S04]  /*13b0*/  BSSY.RECONVERGENT B0, `(.L_x_17) ;  /* 0x000003f000007945 */ /* 0x000fe80003800200 */
[----:B------:R-:W-:Y:S05]  /*13c0*/  @P2 BRA `(.L_x_18) ;  /* 0x0000000000f42947 */ /* 0x000fea0003800000 */
[----:B------:R-:W0:Y:S01]  /*13d0*/  LDS R26, [R19] ;  /* 0x00000000131a7984 */ /* 0x000e220000000800 */
[----:B------:R-:W-:Y:S01]  /*13e0*/  ISETP.NE.AND P4, PT, R14, R11, PT ;  /* 0x0000000b0e00720c */ /* 0x000fe20003f85270 */
[----:B------:R-:W-:Y:S01]  /*13f0*/  BSSY.RECONVERGENT B3, `(.L_x_19) ;  /* 0x000001c000037945 */ /* 0x000fe20003800200 */
[----:B0-----:R-:W-:-:S11]  /*1400*/  IMAD.IADD R3, R3, 0x1, R26 ;  /* 0x0000000103037824 */ /* 0x001fd600078e021a */
        /* <DEDUP_REMOVED lines=24> */
[----:B0-----:R-:W-:-:S05]  /*1590*/  IMAD.IADD R3, R3, 0x1, R26 ;  /* 0x0000000103037824 */ /* 0x001fca00078e021a */
[----:B-1----:R-:W-:-:S07]  /*15a0*/  @P4 IADD3 R3, PT, PT, R3, R28, RZ ;  /* 0x0000001c03034210 */ /* 0x002fce0007ffe0ff */
.L_x_20:
[----:B------:R-:W-:Y:S05]  /*15b0*/  BSYNC.RECONVERGENT B3 ;  /* 0x0000000000037941 */ /* 0x000fea0003800200 */
.L_x_19:
[----:B------:R-:W-:Y:S05]  /*15c0*/  @P2 BRA `(.L_x_18) ;  /* 0x0000000000742947 */ /* 0x000fea0003800000 */
        /* <DEDUP_REMOVED lines=29> */
.L_x_18:
[----:B------:R-:W-:Y:S05]  /*17a0*/  BSYNC.RECONVERGENT B0 ;  /* 0x0000000000007941 */ /* 0x000fea0003800200 */
.L_x_17:
[----:B------:R-:W-:Y:S01]  /*17b0*/  VIADD R19, R19, 0xa0 ;  /* 0x000000a013137836 */ /* 0x000fe20000000000 */
[----:B------:R-:W-:Y:S06]  /*17c0*/  @P3 BRA `(.L_x_21) ;  /* 0xfffffff400f43947 */ /* 0x000fec000383ffff */
.L_x_6:
[----:B------:R-:W-:Y:S05]  /*17d0*/  BSYNC.RECONVERGENT B1 ;  /* 0x0000000000017941 */ /* 0x000fea0003800200 */
.L_x_5:
[C---:B------:R-:W-:Y:S01]  /*17e0*/  ISETP.NE.AND P2, PT, R7.reuse, R4, PT ;  /* 0x000000040700720c */ /* 0x040fe20003f45270 */
[----:B------:R-:W-:-:S12]  /*17f0*/  VIADD R7, R7, 0x1 ;  /* 0x0000000107077836 */ /* 0x000fd80000000000 */
[----:B------:R-:W-:Y:S05]  /*1800*/  @P2 BRA `(.L_x_22) ;  /* 0xffffffec00e02947 */ /* 0x000fea000383ffff */
.L_x_4:
[----:B------:R-:W-:Y:S05]  /*1810*/  BSYNC.RECONVERGENT B2 ;  /* 0x0000000000027941 */ /* 0x000fea0003800200 */
.L_x_3:
[----:B------:R-:W0:Y:S01]  /*1820*/  LDS R12, [R12] ;  /* 0x000000000c0c7984 */ /* 0x000e220000000800 */
[----:B------:R-:W1:Y:S01]  /*1830*/  LDC.64 R4, c[0x0][0x388] ;  /* 0x0000e200ff047b82 */ /* 0x000e620000000a00 */
[----:B------:R-:W-:Y:S01]  /*1840*/  BSSY.RECONVERGENT B0, `(.L_x_23) ;  /* 0x000000d000007945 */ /* 0x000fe20003800200 */
[----:B0-----:R-:W-:Y:S02]  /*1850*/  IMAD.IADD R6, R3, 0x1, -R12 ;  /* 0x0000000103067824 */ /* 0x001fe400078e0a0c */
[----:B-1----:R-:W-:-:S03]  /*1860*/  IMAD.WIDE R2, R15, 0x4, R4 ;  /* 0x000000040f027825 */ /* 0x002fc600078e0204 */
[----:B------:R-:W-:Y:S01]  /*1870*/  IADD3 R0, PT, PT, R6, -0x6, RZ ;  /* 0xfffffffa06007810 */ /* 0x000fe20007ffe0ff */
[----:B------:R-:W-:-:S03]  /*1880*/  IMAD.MOV.U32 R5, RZ, RZ, RZ ;  /* 0x000000ffff057224 */ /* 0x000fc600078e00ff */
[----:B------:R-:W-:-:S13]  /*1890*/  ISETP.GE.U32.AND P0, PT, R0, -0x2, PT ;  /* 0xfffffffe0000780c */ /* 0x000fda0003f06070 */
[----:B------:R-:W-:Y:S05]  /*18a0*/  @!P0 BRA `(.L_x_24) ;  /* 0x0000000000188947 */ /* 0x000fea0003800000 */
[----:B------:R-:W-:Y:S01]  /*18b0*/  ISETP.NE.AND P0, PT, R6, 0x5, PT ;  /* 0x000000050600780c */ /* 0x000fe20003f05270 */
[----:B------:R-:W-:-:S12]  /*18c0*/  IMAD.MOV.U32 R5, RZ, RZ, 0x1 ;  /* 0x00000001ff057424 */ /* 0x000fd800078e00ff */
[----:B------:R-:W-:Y:S05]  /*18d0*/  @!P0 BRA `(.L_x_24) ;  /* 0x00000000000c8947 */ /* 0x000fea0003800000 */
[----:B------:R-:W0:Y:S02]  /*18e0*/  LDC.64 R4, c[0x0][0x380] ;  /* 0x0000e000ff047b82 */ /* 0x000e240000000a00 */
[----:B0-----:R-:W-:-:S06]  /*18f0*/  IMAD.WIDE R4, R15, 0x4, R4 ;  /* 0x000000040f047825 */ /* 0x001fcc00078e0204 */
[----:B------:R0:W5:Y:S02]  /*1900*/  LDG.E R5, desc[UR6][R4.64] ;  /* 0x0000000604057981 */ /* 0x000164000c1e1900 */
.L_x_24:
[----:B------:R-:W-:Y:S05]  /*1910*/  BSYNC.RECONVERGENT B0 ;  /* 0x0000000000007941 */ /* 0x000fea0003800200 */
.L_x_23:
[----:B-----5:R-:W-:Y:S01]  /*1920*/  STG.E desc[UR6][R2.64], R5 ;  /* 0x0000000502007986 */ /* 0x020fe2000c101906 */
[----:B------:R-:W-:Y:S05]  /*1930*/  EXIT ;  /* 0x000000000000794d */ /* 0x000fea0003800000 */
.L_x_25:
[----:B------:R-:W-:-:S00]  /*1940*/  BRA `(.L_x_25) ;  /* 0xfffffffc00fc7947 */ /* 0x000fc0000383ffff */
[----:B------:R-:W-:-:S00]  /*1950*/  NOP ;  /* 0x0000000000007918 */ /* 0x000fc00000000000 */
        /* <DEDUP_REMOVED lines=10> */
.L_x_26:


//--------------------- .nv.shared._Z14solveIterationPiS_i --------------------------
	.section	.nv.shared._Z14solveIterationPiS_i,"aw",@nobits
	.sectionflags	@""
	.align	4
.nv.shared._Z14solveIterationPiS_i:
	.zero		5024


//--------------------- .nv.shared.reserved.0     --------------------------
	.section	.nv.shared.reserved.0,"aw",@nobits
	.weak		__nv_reservedSMEM_offset_0_alias
	.size		__nv_reservedSMEM_offset_0_alias, 0, 64
	.other		__nv_reservedSMEM_offset_0_alias,@"STO_CUDA_RESERVED_SHARED STV_DEFAULT"
__nv_reservedSMEM_offset_0_alias:
	.zero		0
	.zero		64


//--------------------- .nv.constant0._Z14solveIterationPiS_i --------------------------
	.section	.nv.constant0._Z14solveIterationPiS_i,"a",@progbits
	.sectionflags	@""
	.align	4
.nv.constant0._Z14solveIterationPiS_i:
	.zero		916


//--------------------- SYMBOLS --------------------------

	.type		.nv.reservedSmem.offset0,@object
	.size		.nv.reservedSmem.offset0,0x4
	.type		.nv.reservedSmem.cap,@object
	.size		.nv.reservedSmem.cap,0x4
